	.headerflags	@"EF_CUDA_TEXMODE_UNIFIED EF_CUDA_64BIT_ADDRESS EF_CUDA_ACCELERATORS EF_CUDA_SM90 EF_CUDA_VIRTUAL_SM(EF_CUDA_SM90)"
	.elftype	@"ET_EXEC"


//--------------------- .nv.info                  --------------------------
	.section	.nv.info,"",@"SHT_CUDA_INFO"
	.align	4


	//----- nvinfo : EIATTR_REGCOUNT
	.align		4
        /*0000*/ 	.byte	0x04, 0x2f
        /*0002*/ 	.short	(.L_3 - .L_2)
	.align		4
.L_2:
        /*0004*/ 	.word	index@(triton_poi_fused_add_div_pow_sum_0)
        /*0008*/ 	.word	0x0000001a


	//----- nvinfo : EIATTR_MIN_STACK_SIZE
	.align		4
.L_3:
        /*000c*/ 	.byte	0x04, 0x12
        /*000e*/ 	.short	(.L_5 - .L_4)
	.align		4
.L_4:
        /*0010*/ 	.word	index@(triton_poi_fused_add_div_pow_sum_0)
        /*0014*/ 	.word	0x00000000


	//----- nvinfo : EIATTR_FRAME_SIZE
	.align		4
.L_5:
        /*0018*/ 	.byte	0x04, 0x11
        /*001a*/ 	.short	(.L_7 - .L_6)
	.align		4
.L_6:
        /*001c*/ 	.word	index@(triton_poi_fused_add_div_pow_sum_0)
        /*0020*/ 	.word	0x00000000


	//----- nvinfo : EIATTR_MIN_STACK_SIZE
	.align		4
.L_7:
        /*0024*/ 	.byte	0x04, 0x12
        /*0026*/ 	.short	(.L_9 - .L_8)
	.align		4
.L_8:
        /*0028*/ 	.word	index@(triton_poi_fused_add_div_pow_sum_0)
        /*002c*/ 	.word	0x00000000
.L_9:


//--------------------- .nv.info.triton_poi_fused_add_div_pow_sum_0 --------------------------
	.section	.nv.info.triton_poi_fused_add_div_pow_sum_0,"",@"SHT_CUDA_INFO"
	.sectionflags	@""
	.align	4


	//----- nvinfo : EIATTR_CUDA_API_VERSION
	.align		4
        /*0000*/ 	.byte	0x04, 0x37
        /*0002*/ 	.short	(.L_11 - .L_10)
.L_10:
        /*0004*/ 	.word	0x0000007c


	//----- nvinfo : EIATTR_KPARAM_INFO
	.align		4
.L_11:
        /*0008*/ 	.byte	0x04, 0x17
        /*000a*/ 	.short	(.L_13 - .L_12)
.L_12:
        /*000c*/ 	.word	0x00000000
        /*0010*/ 	.short	0x0002
        /*0012*/ 	.short	0x0010
        /*0014*/ 	.byte	0x00, 0xf0, 0x11, 0x00


	//----- nvinfo : EIATTR_KPARAM_INFO
	.align		4
.L_13:
        /*0018*/ 	.byte	0x04, 0x17
        /*001a*/ 	.short	(.L_15 - .L_14)
.L_14:
        /*001c*/ 	.word	0x00000000
        /*0020*/ 	.short	0x0001
        /*0022*/ 	.short	0x0008
        /*0024*/ 	.byte	0x00, 0xf4, 0x21, 0x00


	//----- nvinfo : EIATTR_KPARAM_INFO
	.align		4
.L_15:
        /*0028*/ 	.byte	0x04, 0x17
        /*002a*/ 	.short	(.L_17 - .L_16)
.L_16:
        /*002c*/ 	.word	0x00000000
        /*0030*/ 	.short	0x0000
        /*0032*/ 	.short	0x0000
        /*0034*/ 	.byte	0x00, 0xf4, 0x21, 0x00


	//----- nvinfo : EIATTR_SPARSE_MMA_MASK
	.align		4
.L_17:
        /*0038*/ 	.byte	0x03, 0x50
        /*003a*/ 	.short	0x0000


	//----- nvinfo : EIATTR_MAXREG_COUNT
	.align		4
        /*003c*/ 	.byte	0x03, 0x1b
        /*003e*/ 	.short	0x00ff


	//----- nvinfo : EIATTR_EXIT_INSTR_OFFSETS
	.align		4
        /*0040*/ 	.byte	0x04, 0x1c
        /*0042*/ 	.short	(.L_19 - .L_18)


	//   ....[0]....
.L_18:
        /*0044*/ 	.word	0x000003a0


	//   ....[1]....
        /*0048*/ 	.word	0x000003c0


	//----- nvinfo : EIATTR_REQNTID
	.align		4
.L_19:
        /*004c*/ 	.byte	0x04, 0x10
        /*004e*/ 	.short	(.L_21 - .L_20)
.L_20:
        /*0050*/ 	.word	0x00000080
        /*0054*/ 	.word	0x00000001
        /*0058*/ 	.word	0x00000001


	//----- nvinfo : EIATTR_CBANK_PARAM_SIZE
	.align		4
.L_21:
        /*005c*/ 	.byte	0x03, 0x19
        /*005e*/ 	.short	0x0014


	//----- nvinfo : EIATTR_PARAM_CBANK
	.align		4
        /*0060*/ 	.byte	0x04, 0x0a
        /*0062*/ 	.short	(.L_23 - .L_22)
	.align		4
.L_22:
        /*0064*/ 	.word	index@(.nv.constant0.triton_poi_fused_add_div_pow_sum_0)
        /*0068*/ 	.short	0x0210
        /*006a*/ 	.short	0x0014


	//----- nvinfo : EIATTR_SW_WAR
	.align		4
.L_23:
        /*006c*/ 	.byte	0x04, 0x36
        /*006e*/ 	.short	(.L_25 - .L_24)
.L_24:
        /*0070*/ 	.word	0x00000008
.L_25:


//--------------------- .nv.callgraph             --------------------------
	.section	.nv.callgraph,"",@"SHT_CUDA_CALLGRAPH"
	.align	4
	.sectionentsize	8
	.align		4
        /*0000*/ 	.word	0x00000000
	.align		4
        /*0004*/ 	.word	0xffffffff
	.align		4
        /*0008*/ 	.word	0x00000000
	.align		4
        /*000c*/ 	.word	0xfffffffe
	.align		4
        /*0010*/ 	.word	0x00000000
	.align		4
        /*0014*/ 	.word	0xfffffffd
	.align		4
        /*0018*/ 	.word	0x00000000
	.align		4
        /*001c*/ 	.word	0xfffffffc


//--------------------- .nv.constant4             --------------------------
	.section	.nv.constant4,"a",@progbits
	.align	8
	.align		8
.nv.constant4:
        /*0000*/ 	.dword	_$_str
	.align		8
        /*0008*/ 	.dword	_$_str_$_2


//--------------------- .text.triton_poi_fused_add_div_pow_sum_0 --------------------------
	.section	.text.triton_poi_fused_add_div_pow_sum_0,"ax",@progbits
	.align	128
        .global         triton_poi_fused_add_div_pow_sum_0
        .type           triton_poi_fused_add_div_pow_sum_0,@function
        .size           triton_poi_fused_add_div_pow_sum_0,(.L_x_1 - triton_poi_fused_add_div_pow_sum_0)
        .other          triton_poi_fused_add_div_pow_sum_0,@"STO_CUDA_ENTRY STV_DEFAULT"
triton_poi_fused_add_div_pow_sum_0:
.text.triton_poi_fused_add_div_pow_sum_0:
[----:B------:R-:W0:Y:S02]  /*0000*/  LDC R1, c[0x0][0x28] ;  /* 0x00000a00ff017b82 */ /* 0x000e240000000800 */
[----:B------:R-:W1:Y:S01]  /*0010*/  S2R R0, SR_TID.X ;  /* 0x0000000000007919 */ /* 0x000e620000002100 */
[----:B------:R-:W2:Y:S01]  /*0020*/  LDC.64 R2, c[0x0][0x210] ;  /* 0x00008400ff027b82 */ /* 0x000ea20000000a00 */
[----:B------:R-:W-:Y:S01]  /*0030*/  CS2R R6, SRZ ;  /* 0x0000000000067805 */ /* 0x000fe2000001ff00 */
[----:B------:R-:W-:Y:S01]  /*0040*/  ULDC.64 UR4, c[0x0][0x208] ;  /* 0x0000820000047ab9 */ /* 0x000fe20000000a00 */
[----:B------:R-:W3:Y:S01]  /*0050*/  S2R R5, SR_CTAID.X ;  /* 0x0000000000057919 */ /* 0x000ee20000002500 */
[----:B------:R-:W-:Y:S02]  /*0060*/  CS2R R8, SRZ ;  /* 0x0000000000087805 */ /* 0x000fe4000001ff00 */
[----:B-1----:R-:W-:Y:S02]  /*0070*/  SHF.L.U32 R0, R0, 0x1, RZ ;  /* 0x0000000100007819 */ /* 0x002fe400000006ff */
[----:B---3--:R-:W-:Y:S02]  /*0080*/  SHF.R.S32.HI R4, RZ, 0x17, R5 ;  /* 0x00000017ff047819 */ /* 0x008fe40000011405 */
[----:B------:R-:W-:-:S02]  /*0090*/  LOP3.LUT R0, R0, 0xfe, RZ, 0xc0, !PT ;  /* 0x000000fe00007812 */ /* 0x000fc400078ec0ff */
[----:B------:R-:W-:Y:S02]  /*00a0*/  SGXT R4, R4, 0x1 ;  /* 0x000000010404781a */ /* 0x000fe40000000200 */
[----:B------:R-:W-:-:S04]  /*00b0*/  LEA R5, R5, R0, 0x8 ;  /* 0x0000000005057211 */ /* 0x000fc800078e40ff */
[CC--:B------:R-:W-:Y:S02]  /*00c0*/  LEA.HI R0, R4.reuse, R5.reuse, RZ, 0x4 ;  /* 0x0000000504007211 */ /* 0x0c0fe400078f20ff */
[-C--:B------:R-:W-:Y:S02]  /*00d0*/  LEA.HI R4, R4, R5.reuse, RZ, 0x6 ;  /* 0x0000000504047211 */ /* 0x080fe400078f30ff */
[----:B------:R-:W-:Y:S02]  /*00e0*/  LOP3.LUT R0, R0, 0xfffffff0, RZ, 0xc0, !PT ;  /* 0xfffffff000007812 */ /* 0x000fe400078ec0ff */
[----:B------:R-:W-:Y:S02]  /*00f0*/  LOP3.LUT R4, R4, 0xffffffc0, RZ, 0xc0, !PT ;  /* 0xffffffc004047812 */ /* 0x000fe400078ec0ff */
[----:B------:R-:W-:Y:S02]  /*0100*/  ISETP.GE.AND P2, PT, R5, 0x100, PT ;  /* 0x000001000500780c */ /* 0x000fe40003f46270 */
[----:B------:R-:W-:-:S04]  /*0110*/  IADD3 R13, R4, R5, -R0 ;  /* 0x00000005040d7210 */ /* 0x000fc80007ffe800 */
[----:B------:R-:W-:Y:S01]  /*0120*/  IADD3 R15, R13, 0x10, RZ ;  /* 0x000000100d0f7810 */ /* 0x000fe20007ffe0ff */
[----:B--2---:R-:W-:Y:S01]  /*0130*/  IMAD.WIDE R16, R13, 0x4, R2 ;  /* 0x000000040d107825 */ /* 0x004fe200078e0202 */
[----:B------:R-:W-:-:S03]  /*0140*/  IADD3 R19, R13, 0x20, RZ ;  /* 0x000000200d137810 */ /* 0x000fc60007ffe0ff */
[--C-:B------:R-:W-:Y:S01]  /*0150*/  IMAD.WIDE R14, R15, 0x4, R2.reuse ;  /* 0x000000040f0e7825 */ /* 0x100fe200078e0202 */
[----:B------:R-:W-:Y:S02]  /*0160*/  CS2R R10, SRZ ;  /* 0x00000000000a7805 */ /* 0x000fe4000001ff00 */
[----:B------:R-:W-:Y:S01]  /*0170*/  IADD3 R21, R13, 0x30, RZ ;  /* 0x000000300d157810 */ /* 0x000fe20007ffe0ff */
[----:B------:R-:W2:Y:S01]  /*0180*/  @!P2 LDG.E.EL.64 R8, desc[UR4][R16.64] ;  /* 0x000000041008a981 */ /* 0x000ea2000c2e1b00 */
[----:B------:R-:W-:-:S03]  /*0190*/  IMAD.WIDE R18, R19, 0x4, R2 ;  /* 0x0000000413127825 */ /* 0x000fc600078e0202 */
[----:B------:R1:W3:Y:S01]  /*01a0*/  @!P2 LDG.E.EL.64 R6, desc[UR4][R14.64] ;  /* 0x000000040e06a981 */ /* 0x0002e2000c2e1b00 */
[----:B------:R-:W-:Y:S01]  /*01b0*/  CS2R R12, SRZ ;  /* 0x00000000000c7805 */ /* 0x000fe2000001ff00 */
[--C-:B------:R-:W-:Y:S02]  /*01c0*/  IMAD.WIDE R20, R21, 0x4, R2.reuse ;  /* 0x0000000415147825 */ /* 0x100fe400078e0202 */
[----:B------:R-:W4:Y:S04]  /*01d0*/  @!P2 LDG.E.EL.64 R10, desc[UR4][R18.64] ;  /* 0x00000004120aa981 */ /* 0x000f28000c2e1b00 */
[----:B------:R-:W5:Y:S01]  /*01e0*/  @!P2 LDG.E.EL.64 R12, desc[UR4][R20.64] ;  /* 0x00000004140ca981 */ /* 0x000f62000c2e1b00 */
[----:B------:R-:W-:Y:S01]  /*01f0*/  IMAD.WIDE R2, R5, 0x4, R2 ;  /* 0x0000000405027825 */ /* 0x000fe200078e0202 */
[----:B-1----:R-:W-:-:S06]  /*0200*/  CS2R R14, SRZ ;  /* 0x00000000000e7805 */ /* 0x002fcc000001ff00 */
[----:B------:R1:W5:Y:S02]  /*0210*/  @!P2 LDG.E.64 R14, desc[UR4][R2.64] ;  /* 0x00000004020ea981 */ /* 0x000364000c1e1b00 */
[----:B-1----:R-:W1:Y:S02]  /*0220*/  LDC.64 R2, c[0x0][0x218] ;  /* 0x00008600ff027b82 */ /* 0x002e640000000a00 */
[----:B-1----:R-:W-:-:S04]  /*0230*/  IMAD.WIDE R2, R5, 0x4, R2 ;  /* 0x0000000405027825 */ /* 0x002fc800078e0202 */
[----:B---3--:R-:W-:Y:S01]  /*0240*/  FMUL R0, R7, R7 ;  /* 0x0000000707007220 */ /* 0x008fe20000400000 */
[----:B------:R-:W-:-:S03]  /*0250*/  FMUL R23, R6, R6 ;  /* 0x0000000606177220 */ /* 0x000fc60000400000 */
[----:B--2---:R-:W-:Y:S01]  /*0260*/  FFMA R0, R9, R9, R0 ;  /* 0x0000000909007223 */ /* 0x004fe20000000000 */
[----:B------:R-:W-:-:S03]  /*0270*/  FFMA R23, R8, R8, R23 ;  /* 0x0000000808177223 */ /* 0x000fc60000000017 */
[----:B----4-:R-:W-:Y:S01]  /*0280*/  FFMA R0, R11, R11, R0 ;  /* 0x0000000b0b007223 */ /* 0x010fe20000000000 */
[----:B------:R-:W-:-:S03]  /*0290*/  FFMA R23, R10, R10, R23 ;  /* 0x0000000a0a177223 */ /* 0x000fc60000000017 */
[----:B-----5:R-:W-:Y:S01]  /*02a0*/  FFMA R0, R13, R13, R0 ;  /* 0x0000000d0d007223 */ /* 0x020fe20000000000 */
[----:B------:R-:W-:-:S05]  /*02b0*/  FFMA R23, R12, R12, R23 ;  /* 0x0000000c0c177223 */ /* 0x000fca0000000017 */
[----:B------:R-:W1:Y:S08]  /*02c0*/  MUFU.SQRT R0, R0 ;  /* 0x0000000000007308 */ /* 0x000e700000002000 */
[----:B------:R-:W2:Y:S01]  /*02d0*/  MUFU.SQRT R23, R23 ;  /* 0x0000001700177308 */ /* 0x000ea20000002000 */
[----:B-1----:R-:W-:-:S05]  /*02e0*/  FADD R6, R0, 1.0000000116860974231e-07 ;  /* 0x33d6bf9500067421 */ /* 0x002fca0000000000 */
[----:B------:R-:W-:Y:S01]  /*02f0*/  FSETP.GT.AND P1, PT, R6, 8.50705917302346158658e+37, PT ;  /* 0x7e8000000600780b */ /* 0x000fe20003f24000 */
[----:B--2---:R-:W-:-:S05]  /*0300*/  FADD R4, R23, 1.0000000116860974231e-07 ;  /* 0x33d6bf9517047421 */ /* 0x004fca0000000000 */
[----:B------:R-:W-:-:S07]  /*0310*/  FSETP.GT.AND P0, PT, R4, 8.50705917302346158658e+37, PT ;  /* 0x7e8000000400780b */ /* 0x000fce0003f04000 */
[----:B------:R-:W-:-:S06]  /*0320*/  @P1 FMUL R6, R6, 0.25 ;  /* 0x3e80000006061820 */ /* 0x000fcc0000400000 */
[----:B------:R-:W-:Y:S01]  /*0330*/  @P0 FMUL R4, R4, 0.25 ;  /* 0x3e80000004040820 */ /* 0x000fe20000400000 */
[----:B------:R-:W1:Y:S08]  /*0340*/  MUFU.RCP R6, R6 ;  /* 0x0000000600067308 */ /* 0x000e700000001000 */
[----:B------:R-:W2:Y:S01]  /*0350*/  MUFU.RCP R7, R4 ;  /* 0x0000000400077308 */ /* 0x000ea20000001000 */
[----:B------:R-:W-:Y:S01]  /*0360*/  @P0 FMUL R14, R14, 0.25 ;  /* 0x3e8000000e0e0820 */ /* 0x000fe20000400000 */
[----:B------:R-:W-:-:S04]  /*0370*/  @P1 FMUL R15, R15, 0.25 ;  /* 0x3e8000000f0f1820 */ /* 0x000fc80000400000 */
[----:B-1----:R-:W-:Y:S01]  /*0380*/  FMUL R15, R6, R15 ;  /* 0x0000000f060f7220 */ /* 0x002fe20000400000 */
[----:B--2---:R-:W-:Y:S01]  /*0390*/  FMUL R14, R7, R14 ;  /* 0x0000000e070e7220 */ /* 0x004fe20000400000 */
[----:B------:R-:W-:Y:S06]  /*03a0*/  @P2 EXIT ;  /* 0x000000000000294d */ /* 0x000fec0003800000 */
[----:B------:R-:W-:Y:S01]  /*03b0*/  STG.E.64 desc[UR4][R2.64], R14 ;  /* 0x0000000e02007986 */ /* 0x000fe2000c101b04 */
[----:B------:R-:W-:Y:S05]  /*03c0*/  EXIT ;  /* 0x000000000000794d */ /* 0x000fea0003800000 */
.L_x_0:
[----:B------:R-:W-:-:S00]  /*03d0*/  BRA `(.L_x_0) ;  /* 0xfffffffc00fc7947 */ /* 0x000fc0000383ffff */
[----:B------:R-:W-:-:S00]  /*03e0*/  NOP ;  /* 0x0000000000007918 */ /* 0x000fc00000000000 */
        /* <DEDUP_REMOVED lines=9> */
.L_x_1:


//--------------------- .nv.global.init           --------------------------
	.section	.nv.global.init,"aw",@progbits
.nv.global.init:
	.type		_$_str,@object
	.size		_$_str,(_$_str_$_2 - _$_str)
_$_str:
        /*0000*/ 	.byte	0x5f, 0x5f, 0x43, 0x55, 0x44, 0x41, 0x5f, 0x46, 0x54, 0x5a, 0x00
	.type		_$_str_$_2,@object
	.size		_$_str_$_2,(.L_1 - _$_str_$_2)
_$_str_$_2:
        /*000b*/ 	.byte	0x5f, 0x5f, 0x43, 0x55, 0x44, 0x41, 0x5f, 0x50, 0x52, 0x45, 0x43, 0x5f, 0x53, 0x51, 0x52, 0x54
        /*001b*/ 	.byte	0x00
.L_1:


//--------------------- .nv.constant0.triton_poi_fused_add_div_pow_sum_0 --------------------------
	.section	.nv.constant0.triton_poi_fused_add_div_pow_sum_0,"a",@progbits
	.sectionflags	@""
	.align	4
.nv.constant0.triton_poi_fused_add_div_pow_sum_0:
	.zero		548
